//
// Generated by NVIDIA NVVM Compiler
//
// Compiler Build ID: CL-36424714
// Cuda compilation tools, release 13.0, V13.0.88
// Based on NVVM 20.0.0
//

.version 9.0
.target sm_100
.address_size 64

	// .globl	_Z15naive_transposePiS_i
// _ZZ19transpose_coalescedPiS_iE4tile has been demoted
// _ZZ37transpose_coalesced_no_bank_conflictsPiS_iE4tile has been demoted

.visible .entry _Z15naive_transposePiS_i(
	.param .u64 .ptr .align 1 _Z15naive_transposePiS_i_param_0,
	.param .u64 .ptr .align 1 _Z15naive_transposePiS_i_param_1,
	.param .u32 _Z15naive_transposePiS_i_param_2
)
{
	.reg .pred 	%p<2>;
	.reg .b32 	%r<16>;
	.reg .b64 	%rd<9>;

	ld.param.u64 	%rd1, [_Z15naive_transposePiS_i_param_0];
	ld.param.u64 	%rd2, [_Z15naive_transposePiS_i_param_1];
	ld.param.u32 	%r4, [_Z15naive_transposePiS_i_param_2];
	mov.u32 	%r5, %ctaid.x;
	mov.u32 	%r6, %ntid.x;
	mov.u32 	%r7, %tid.x;
	mad.lo.s32 	%r1, %r5, %r6, %r7;
	mov.u32 	%r8, %ctaid.y;
	mov.u32 	%r9, %ntid.y;
	mov.u32 	%r10, %tid.y;
	mad.lo.s32 	%r11, %r8, %r9, %r10;
	max.s32 	%r12, %r1, %r11;
	setp.ge.s32 	%p1, %r12, %r4;
	@%p1 bra 	$L__BB0_2;
	cvta.to.global.u64 	%rd3, %rd1;
	cvta.to.global.u64 	%rd4, %rd2;
	mad.lo.s32 	%r13, %r4, %r11, %r1;
	mul.wide.s32 	%rd5, %r13, 4;
	add.s64 	%rd6, %rd3, %rd5;
	ld.global.u32 	%r14, [%rd6];
	mad.lo.s32 	%r15, %r4, %r1, %r11;
	mul.wide.s32 	%rd7, %r15, 4;
	add.s64 	%rd8, %rd4, %rd7;
	st.global.u32 	[%rd8], %r14;
$L__BB0_2:
	ret;

}
	// .globl	_Z19transpose_coalescedPiS_i
.visible .entry _Z19transpose_coalescedPiS_i(
	.param .u64 .ptr .align 1 _Z19transpose_coalescedPiS_i_param_0,
	.param .u64 .ptr .align 1 _Z19transpose_coalescedPiS_i_param_1,
	.param .u32 _Z19transpose_coalescedPiS_i_param_2
)
{
	.reg .pred 	%p<3>;
	.reg .b32 	%r<30>;
	.reg .b64 	%rd<9>;
	// demoted variable
	.shared .align 4 .b8 _ZZ19transpose_coalescedPiS_iE4tile[1024];
	ld.param.u64 	%rd1, [_Z19transpose_coalescedPiS_i_param_0];
	ld.param.u64 	%rd2, [_Z19transpose_coalescedPiS_i_param_1];
	ld.param.u32 	%r10, [_Z19transpose_coalescedPiS_i_param_2];
	mov.u32 	%r11, %ctaid.x;
	shl.b32 	%r1, %r11, 4;
	mov.u32 	%r2, %tid.x;
	add.s32 	%r3, %r1, %r2;
	mov.u32 	%r12, %ctaid.y;
	shl.b32 	%r4, %r12, 4;
	mov.u32 	%r5, %tid.y;
	add.s32 	%r13, %r4, %r5;
	max.s32 	%r14, %r3, %r13;
	setp.ge.s32 	%p1, %r14, %r10;
	@%p1 bra 	$L__BB1_2;
	cvta.to.global.u64 	%rd3, %rd1;
	mad.lo.s32 	%r15, %r10, %r13, %r3;
	mul.wide.s32 	%rd4, %r15, 4;
	add.s64 	%rd5, %rd3, %rd4;
	ld.global.u32 	%r16, [%rd5];
	shl.b32 	%r17, %r5, 6;
	mov.u32 	%r18, _ZZ19transpose_coalescedPiS_iE4tile;
	add.s32 	%r19, %r18, %r17;
	shl.b32 	%r20, %r2, 2;
	add.s32 	%r21, %r19, %r20;
	st.shared.u32 	[%r21], %r16;
$L__BB1_2:
	bar.sync 	0;
	add.s32 	%r7, %r4, %r2;
	add.s32 	%r8, %r1, %r5;
	max.s32 	%r22, %r7, %r8;
	setp.ge.s32 	%p2, %r22, %r10;
	@%p2 bra 	$L__BB1_4;
	shl.b32 	%r23, %r2, 6;
	mov.u32 	%r24, _ZZ19transpose_coalescedPiS_iE4tile;
	add.s32 	%r25, %r24, %r23;
	shl.b32 	%r26, %r5, 2;
	add.s32 	%r27, %r25, %r26;
	ld.shared.u32 	%r28, [%r27];
	mad.lo.s32 	%r29, %r10, %r8, %r7;
	cvta.to.global.u64 	%rd6, %rd2;
	mul.wide.s32 	%rd7, %r29, 4;
	add.s64 	%rd8, %rd6, %rd7;
	st.global.u32 	[%rd8], %r28;
$L__BB1_4:
	ret;

}
	// .globl	_Z37transpose_coalesced_no_bank_conflictsPiS_i
.visible .entry _Z37transpose_coalesced_no_bank_conflictsPiS_i(
	.param .u64 .ptr .align 1 _Z37transpose_coalesced_no_bank_conflictsPiS_i_param_0,
	.param .u64 .ptr .align 1 _Z37transpose_coalesced_no_bank_conflictsPiS_i_param_1,
	.param .u32 _Z37transpose_coalesced_no_bank_conflictsPiS_i_param_2
)
{
	.reg .pred 	%p<3>;
	.reg .b32 	%r<28>;
	.reg .b64 	%rd<9>;
	// demoted variable
	.shared .align 4 .b8 _ZZ37transpose_coalesced_no_bank_conflictsPiS_iE4tile[1088];
	ld.param.u64 	%rd1, [_Z37transpose_coalesced_no_bank_conflictsPiS_i_param_0];
	ld.param.u64 	%rd2, [_Z37transpose_coalesced_no_bank_conflictsPiS_i_param_1];
	ld.param.u32 	%r10, [_Z37transpose_coalesced_no_bank_conflictsPiS_i_param_2];
	mov.u32 	%r11, %ctaid.x;
	shl.b32 	%r1, %r11, 4;
	mov.u32 	%r2, %tid.x;
	add.s32 	%r3, %r1, %r2;
	mov.u32 	%r12, %ctaid.y;
	shl.b32 	%r4, %r12, 4;
	mov.u32 	%r5, %tid.y;
	add.s32 	%r13, %r4, %r5;
	max.s32 	%r14, %r3, %r13;
	setp.ge.s32 	%p1, %r14, %r10;
	@%p1 bra 	$L__BB2_2;
	cvta.to.global.u64 	%rd3, %rd1;
	mad.lo.s32 	%r15, %r10, %r13, %r3;
	mul.wide.s32 	%rd4, %r15, 4;
	add.s64 	%rd5, %rd3, %rd4;
	ld.global.u32 	%r16, [%rd5];
	mov.u32 	%r17, _ZZ37transpose_coalesced_no_bank_conflictsPiS_iE4tile;
	mad.lo.s32 	%r18, %r5, 68, %r17;
	shl.b32 	%r19, %r2, 2;
	add.s32 	%r20, %r18, %r19;
	st.shared.u32 	[%r20], %r16;
$L__BB2_2:
	bar.sync 	0;
	add.s32 	%r7, %r4, %r2;
	add.s32 	%r8, %r1, %r5;
	max.s32 	%r21, %r7, %r8;
	setp.ge.s32 	%p2, %r21, %r10;
	@%p2 bra 	$L__BB2_4;
	mov.u32 	%r22, _ZZ37transpose_coalesced_no_bank_conflictsPiS_iE4tile;
	mad.lo.s32 	%r23, %r2, 68, %r22;
	shl.b32 	%r24, %r5, 2;
	add.s32 	%r25, %r23, %r24;
	ld.shared.u32 	%r26, [%r25];
	mad.lo.s32 	%r27, %r10, %r8, %r7;
	cvta.to.global.u64 	%rd6, %rd2;
	mul.wide.s32 	%rd7, %r27, 4;
	add.s64 	%rd8, %rd6, %rd7;
	st.global.u32 	[%rd8], %r26;
$L__BB2_4:
	ret;

}
	// .globl	_Z11warm_up_gpuv
.visible .entry _Z11warm_up_gpuv()
{


	ret;

}


// ===== COMPILED SASS (sm_100) =====

	.target	sm_100

	.elftype	@"ET_EXEC"


//--------------------- .note.nv.tkinfo           --------------------------
	.section	.note.nv.tkinfo,"",@"SHT_NOTE"
	.sectionflags	@"SHF_NOTE_NV_TKINFO"
	.tkinfo
        /*0018*/ 	.word	0x00000002
        /*0030*/ 	.string	""
        /*0030*/ 	.string	"ptxas"
        /*0030*/ 	.string	"Cuda compilation tools, release 13.0, V13.0.88"
        /*0030*/ 	.string	"Build cuda_13.0.r13.0/compiler.36424714_0"
        /*0030*/ 	.string	"-arch sm_100 -m 64 "



//--------------------- .note.nv.cuinfo           --------------------------
	.section	.note.nv.cuinfo,"",@"SHT_NOTE"
	.sectionflags	@"SHF_NOTE_NV_CUINFO"
        /*0018*/ 	.short	0x0002
        /*001a*/ 	.short	0x0064
        /*001c*/ 	.short	0x0082
	.zero		2


//--------------------- .nv.info                  --------------------------
	.section	.nv.info,"",@"SHT_CUDA_INFO"
	.align	4


	//----- nvinfo : EIATTR_REGCOUNT
	.align		4
        /*0000*/ 	.byte	0x04, 0x2f
        /*0002*/ 	.short	(.L_1 - .L_0)
	.align		4
.L_0:
        /*0004*/ 	.word	index@(_Z15naive_transposePiS_i)
        /*0008*/ 	.word	0x0000000a


	//----- nvinfo : EIATTR_FRAME_SIZE
	.align		4
.L_1:
        /*000c*/ 	.byte	0x04, 0x11
        /*000e*/ 	.short	(.L_3 - .L_2)
	.align		4
.L_2:
        /*0010*/ 	.word	index@(_Z15naive_transposePiS_i)
        /*0014*/ 	.word	0x00000000


	//----- nvinfo : EIATTR_REGCOUNT
	.align		4
.L_3:
        /*0018*/ 	.byte	0x04, 0x2f
        /*001a*/ 	.short	(.L_5 - .L_4)
	.align		4
.L_4:
        /*001c*/ 	.word	index@(_Z19transpose_coalescedPiS_i)
        /*0020*/ 	.word	0x0000000c


	//----- nvinfo : EIATTR_FRAME_SIZE
	.align		4
.L_5:
        /*0024*/ 	.byte	0x04, 0x11
        /*0026*/ 	.short	(.L_7 - .L_6)
	.align		4
.L_6:
        /*0028*/ 	.word	index@(_Z19transpose_coalescedPiS_i)
        /*002c*/ 	.word	0x00000000


	//----- nvinfo : EIATTR_REGCOUNT
	.align		4
.L_7:
        /*0030*/ 	.byte	0x04, 0x2f
        /*0032*/ 	.short	(.L_9 - .L_8)
	.align		4
.L_8:
        /*0034*/ 	.word	index@(_Z37transpose_coalesced_no_bank_conflictsPiS_i)
        /*0038*/ 	.word	0x0000000c


	//----- nvinfo : EIATTR_FRAME_SIZE
	.align		4
.L_9:
        /*003c*/ 	.byte	0x04, 0x11
        /*003e*/ 	.short	(.L_11 - .L_10)
	.align		4
.L_10:
        /*0040*/ 	.word	index@(_Z37transpose_coalesced_no_bank_conflictsPiS_i)
        /*0044*/ 	.word	0x00000000


	//----- nvinfo : EIATTR_REGCOUNT
	.align		4
.L_11:
        /*0048*/ 	.byte	0x04, 0x2f
        /*004a*/ 	.short	(.L_13 - .L_12)
	.align		4
.L_12:
        /*004c*/ 	.word	index@(_Z11warm_up_gpuv)
        /*0050*/ 	.word	0x00000004


	//----- nvinfo : EIATTR_FRAME_SIZE
	.align		4
.L_13:
        /*0054*/ 	.byte	0x04, 0x11
        /*0056*/ 	.short	(.L_15 - .L_14)
	.align		4
.L_14:
        /*0058*/ 	.word	index@(_Z11warm_up_gpuv)
        /*005c*/ 	.word	0x00000000


	//----- nvinfo : EIATTR_MIN_STACK_SIZE
	.align		4
.L_15:
        /*0060*/ 	.byte	0x04, 0x12
        /*0062*/ 	.short	(.L_17 - .L_16)
	.align		4
.L_16:
        /*0064*/ 	.word	index@(_Z11warm_up_gpuv)
        /*0068*/ 	.word	0x00000000


	//----- nvinfo : EIATTR_MIN_STACK_SIZE
	.align		4
.L_17:
        /*006c*/ 	.byte	0x04, 0x12
        /*006e*/ 	.short	(.L_19 - .L_18)
	.align		4
.L_18:
        /*0070*/ 	.word	index@(_Z37transpose_coalesced_no_bank_conflictsPiS_i)
        /*0074*/ 	.word	0x00000000


	//----- nvinfo : EIATTR_MIN_STACK_SIZE
	.align		4
.L_19:
        /*0078*/ 	.byte	0x04, 0x12
        /*007a*/ 	.short	(.L_21 - .L_20)
	.align		4
.L_20:
        /*007c*/ 	.word	index@(_Z19transpose_coalescedPiS_i)
        /*0080*/ 	.word	0x00000000


	//----- nvinfo : EIATTR_MIN_STACK_SIZE
	.align		4
.L_21:
        /*0084*/ 	.byte	0x04, 0x12
        /*0086*/ 	.short	(.L_23 - .L_22)
	.align		4
.L_22:
        /*0088*/ 	.word	index@(_Z15naive_transposePiS_i)
        /*008c*/ 	.word	0x00000000
.L_23:


//--------------------- .nv.compat                --------------------------
	.section	.nv.compat,"",@"SHT_CUDA_COMPAT_INFO"
	.align	4
        /*0000*/ 	.byte	0x02, 0x09, 0x00, 0x00, 0x02, 0x02, 0x01, 0x00, 0x02, 0x05, 0x05, 0x00, 0x03, 0x07, 0x01, 0x01
        /*0010*/ 	.byte	0x02, 0x03, 0x00, 0x00, 0x02, 0x06, 0x01, 0x00, 0x04, 0x0b, 0x08, 0x00, 0x09, 0x00, 0x00, 0x00
        /*0020*/ 	.byte	0x00, 0x00, 0x00, 0x00


//--------------------- .nv.info._Z11warm_up_gpuv --------------------------
	.section	.nv.info._Z11warm_up_gpuv,"",@"SHT_CUDA_INFO"
	.sectionflags	@""
	.align	4


	//----- nvinfo : EIATTR_CUDA_API_VERSION
	.align		4
        /*0000*/ 	.byte	0x04, 0x37
        /*0002*/ 	.short	(.L_25 - .L_24)
.L_24:
        /*0004*/ 	.word	0x00000082


	//----- nvinfo : EIATTR_SPARSE_MMA_MASK
	.align		4
.L_25:
        /*0008*/ 	.byte	0x03, 0x50
        /*000a*/ 	.short	0x0000


	//----- nvinfo : EIATTR_MAXREG_COUNT
	.align		4
        /*000c*/ 	.byte	0x03, 0x1b
        /*000e*/ 	.short	0x00ff


	//----- nvinfo : EIATTR_MERCURY_ISA_VERSION
	.align		4
        /*0010*/ 	.byte	0x03, 0x5f
        /*0012*/ 	.short	0x0101


	//----- nvinfo : EIATTR_VRC_CTA_INIT_COUNT
	.align		4
        /*0014*/ 	.byte	0x02, 0x4a
	.zero		1
	.zero		1


	//----- nvinfo : EIATTR_EXIT_INSTR_OFFSETS
	.align		4
        /*0018*/ 	.byte	0x04, 0x1c
        /*001a*/ 	.short	(.L_27 - .L_26)


	//   ....[0]....
.L_26:
        /*001c*/ 	.word	0x00000010


	//----- nvinfo : EIATTR_SW_WAR
	.align		4
.L_27:
        /*0020*/ 	.byte	0x04, 0x36
        /*0022*/ 	.short	(.L_29 - .L_28)
.L_28:
        /*0024*/ 	.word	0x00000008
.L_29:


//--------------------- .nv.info._Z37transpose_coalesced_no_bank_conflictsPiS_i --------------------------
	.section	.nv.info._Z37transpose_coalesced_no_bank_conflictsPiS_i,"",@"SHT_CUDA_INFO"
	.sectionflags	@""
	.align	4


	//----- nvinfo : EIATTR_CUDA_API_VERSION
	.align		4
        /*0000*/ 	.byte	0x04, 0x37
        /*0002*/ 	.short	(.L_31 - .L_30)
.L_30:
        /*0004*/ 	.word	0x00000082


	//----- nvinfo : EIATTR_KPARAM_INFO
	.align		4
.L_31:
        /*0008*/ 	.byte	0x04, 0x17
        /*000a*/ 	.short	(.L_33 - .L_32)
.L_32:
        /*000c*/ 	.word	0x00000000
        /*0010*/ 	.short	0x0002
        /*0012*/ 	.short	0x0010
        /*0014*/ 	.byte	0x00, 0xf0, 0x11, 0x00


	//----- nvinfo : EIATTR_KPARAM_INFO
	.align		4
.L_33:
        /*0018*/ 	.byte	0x04, 0x17
        /*001a*/ 	.short	(.L_35 - .L_34)
.L_34:
        /*001c*/ 	.word	0x00000000
        /*0020*/ 	.short	0x0001
        /*0022*/ 	.short	0x0008
        /*0024*/ 	.byte	0x00, 0xf5, 0x21, 0x00


	//----- nvinfo : EIATTR_KPARAM_INFO
	.align		4
.L_35:
        /*0028*/ 	.byte	0x04, 0x17
        /*002a*/ 	.short	(.L_37 - .L_36)
.L_36:
        /*002c*/ 	.word	0x00000000
        /*0030*/ 	.short	0x0000
        /*0032*/ 	.short	0x0000
        /*0034*/ 	.byte	0x00, 0xf5, 0x21, 0x00


	//----- nvinfo : EIATTR_SPARSE_MMA_MASK
	.align		4
.L_37:
        /*0038*/ 	.byte	0x03, 0x50
        /*003a*/ 	.short	0x0000


	//----- nvinfo : EIATTR_MAXREG_COUNT
	.align		4
        /*003c*/ 	.byte	0x03, 0x1b
        /*003e*/ 	.short	0x00ff


	//----- nvinfo : EIATTR_NUM_BARRIERS
	.align		4
        /*0040*/ 	.byte	0x02, 0x4c
        /*0042*/ 	.byte	0x01
	.zero		1


	//----- nvinfo : EIATTR_MERCURY_ISA_VERSION
	.align		4
        /*0044*/ 	.byte	0x03, 0x5f
        /*0046*/ 	.short	0x0101


	//----- nvinfo : EIATTR_VRC_CTA_INIT_COUNT
	.align		4
        /*0048*/ 	.byte	0x02, 0x4a
	.zero		1
	.zero		1


	//----- nvinfo : EIATTR_EXIT_INSTR_OFFSETS
	.align		4
        /*004c*/ 	.byte	0x04, 0x1c
        /*004e*/ 	.short	(.L_39 - .L_38)


	//   ....[0]....
.L_38:
        /*0050*/ 	.word	0x000001a0


	//   ....[1]....
        /*0054*/ 	.word	0x00000250


	//----- nvinfo : EIATTR_CBANK_PARAM_SIZE
	.align		4
.L_39:
        /*0058*/ 	.byte	0x03, 0x19
        /*005a*/ 	.short	0x0014


	//----- nvinfo : EIATTR_PARAM_CBANK
	.align		4
        /*005c*/ 	.byte	0x04, 0x0a
        /*005e*/ 	.short	(.L_41 - .L_40)
	.align		4
.L_40:
        /*0060*/ 	.word	index@(.nv.constant0._Z37transpose_coalesced_no_bank_conflictsPiS_i)
        /*0064*/ 	.short	0x0380
        /*0066*/ 	.short	0x0014


	//----- nvinfo : EIATTR_SW_WAR
	.align		4
.L_41:
        /*0068*/ 	.byte	0x04, 0x36
        /*006a*/ 	.short	(.L_43 - .L_42)
.L_42:
        /*006c*/ 	.word	0x00000008
.L_43:


//--------------------- .nv.info._Z19transpose_coalescedPiS_i --------------------------
	.section	.nv.info._Z19transpose_coalescedPiS_i,"",@"SHT_CUDA_INFO"
	.sectionflags	@""
	.align	4


	//----- nvinfo : EIATTR_CUDA_API_VERSION
	.align		4
        /*0000*/ 	.byte	0x04, 0x37
        /*0002*/ 	.short	(.L_45 - .L_44)
.L_44:
        /*0004*/ 	.word	0x00000082


	//----- nvinfo : EIATTR_KPARAM_INFO
	.align		4
.L_45:
        /*0008*/ 	.byte	0x04, 0x17
        /*000a*/ 	.short	(.L_47 - .L_46)
.L_46:
        /*000c*/ 	.word	0x00000000
        /*0010*/ 	.short	0x0002
        /*0012*/ 	.short	0x0010
        /*0014*/ 	.byte	0x00, 0xf0, 0x11, 0x00


	//----- nvinfo : EIATTR_KPARAM_INFO
	.align		4
.L_47:
        /*0018*/ 	.byte	0x04, 0x17
        /*001a*/ 	.short	(.L_49 - .L_48)
.L_48:
        /*001c*/ 	.word	0x00000000
        /*0020*/ 	.short	0x0001
        /*0022*/ 	.short	0x0008
        /*0024*/ 	.byte	0x00, 0xf5, 0x21, 0x00


	//----- nvinfo : EIATTR_KPARAM_INFO
	.align		4
.L_49:
        /*0028*/ 	.byte	0x04, 0x17
        /*002a*/ 	.short	(.L_51 - .L_50)
.L_50:
        /*002c*/ 	.word	0x00000000
        /*0030*/ 	.short	0x0000
        /*0032*/ 	.short	0x0000
        /*0034*/ 	.byte	0x00, 0xf5, 0x21, 0x00


	//----- nvinfo : EIATTR_SPARSE_MMA_MASK
	.align		4
.L_51:
        /*0038*/ 	.byte	0x03, 0x50
        /*003a*/ 	.short	0x0000


	//----- nvinfo : EIATTR_MAXREG_COUNT
	.align		4
        /*003c*/ 	.byte	0x03, 0x1b
        /*003e*/ 	.short	0x00ff


	//----- nvinfo : EIATTR_NUM_BARRIERS
	.align		4
        /*0040*/ 	.byte	0x02, 0x4c
        /*0042*/ 	.byte	0x01
	.zero		1


	//----- nvinfo : EIATTR_MERCURY_ISA_VERSION
	.align		4
        /*0044*/ 	.byte	0x03, 0x5f
        /*0046*/ 	.short	0x0101


	//----- nvinfo : EIATTR_VRC_CTA_INIT_COUNT
	.align		4
        /*0048*/ 	.byte	0x02, 0x4a
	.zero		1
	.zero		1


	//----- nvinfo : EIATTR_EXIT_INSTR_OFFSETS
	.align		4
        /*004c*/ 	.byte	0x04, 0x1c
        /*004e*/ 	.short	(.L_53 - .L_52)


	//   ....[0]....
.L_52:
        /*0050*/ 	.word	0x000001a0


	//   ....[1]....
        /*0054*/ 	.word	0x00000250


	//----- nvinfo : EIATTR_CBANK_PARAM_SIZE
	.align		4
.L_53:
        /*0058*/ 	.byte	0x03, 0x19
        /*005a*/ 	.short	0x0014


	//----- nvinfo : EIATTR_PARAM_CBANK
	.align		4
        /*005c*/ 	.byte	0x04, 0x0a
        /*005e*/ 	.short	(.L_55 - .L_54)
	.align		4
.L_54:
        /*0060*/ 	.word	index@(.nv.constant0._Z19transpose_coalescedPiS_i)
        /*0064*/ 	.short	0x0380
        /*0066*/ 	.short	0x0014


	//----- nvinfo : EIATTR_SW_WAR
	.align		4
.L_55:
        /*0068*/ 	.byte	0x04, 0x36
        /*006a*/ 	.short	(.L_57 - .L_56)
.L_56:
        /*006c*/ 	.word	0x00000008
.L_57:


//--------------------- .nv.info._Z15naive_transposePiS_i --------------------------
	.section	.nv.info._Z15naive_transposePiS_i,"",@"SHT_CUDA_INFO"
	.sectionflags	@""
	.align	4


	//----- nvinfo : EIATTR_CUDA_API_VERSION
	.align		4
        /*0000*/ 	.byte	0x04, 0x37
        /*0002*/ 	.short	(.L_59 - .L_58)
.L_58:
        /*0004*/ 	.word	0x00000082


	//----- nvinfo : EIATTR_KPARAM_INFO
	.align		4
.L_59:
        /*0008*/ 	.byte	0x04, 0x17
        /*000a*/ 	.short	(.L_61 - .L_60)
.L_60:
        /*000c*/ 	.word	0x00000000
        /*0010*/ 	.short	0x0002
        /*0012*/ 	.short	0x0010
        /*0014*/ 	.byte	0x00, 0xf0, 0x11, 0x00


	//----- nvinfo : EIATTR_KPARAM_INFO
	.align		4
.L_61:
        /*0018*/ 	.byte	0x04, 0x17
        /*001a*/ 	.short	(.L_63 - .L_62)
.L_62:
        /*001c*/ 	.word	0x00000000
        /*0020*/ 	.short	0x0001
        /*0022*/ 	.short	0x0008
        /*0024*/ 	.byte	0x00, 0xf5, 0x21, 0x00


	//----- nvinfo : EIATTR_KPARAM_INFO
	.align		4
.L_63:
        /*0028*/ 	.byte	0x04, 0x17
        /*002a*/ 	.short	(.L_65 - .L_64)
.L_64:
        /*002c*/ 	.word	0x00000000
        /*0030*/ 	.short	0x0000
        /*0032*/ 	.short	0x0000
        /*0034*/ 	.byte	0x00, 0xf5, 0x21, 0x00


	//----- nvinfo : EIATTR_SPARSE_MMA_MASK
	.align		4
.L_65:
        /*0038*/ 	.byte	0x03, 0x50
        /*003a*/ 	.short	0x0000


	//----- nvinfo : EIATTR_MAXREG_COUNT
	.align		4
        /*003c*/ 	.byte	0x03, 0x1b
        /*003e*/ 	.short	0x00ff


	//----- nvinfo : EIATTR_MERCURY_ISA_VERSION
	.align		4
        /*0040*/ 	.byte	0x03, 0x5f
        /*0042*/ 	.short	0x0101


	//----- nvinfo : EIATTR_VRC_CTA_INIT_COUNT
	.align		4
        /*0044*/ 	.byte	0x02, 0x4a
	.zero		1
	.zero		1


	//----- nvinfo : EIATTR_EXIT_INSTR_OFFSETS
	.align		4
        /*0048*/ 	.byte	0x04, 0x1c
        /*004a*/ 	.short	(.L_67 - .L_66)


	//   ....[0]....
.L_66:
        /*004c*/ 	.word	0x000000c0


	//   ....[1]....
        /*0050*/ 	.word	0x00000160


	//----- nvinfo : EIATTR_CBANK_PARAM_SIZE
	.align		4
.L_67:
        /*0054*/ 	.byte	0x03, 0x19
        /*0056*/ 	.short	0x0014


	//----- nvinfo : EIATTR_PARAM_CBANK
	.align		4
        /*0058*/ 	.byte	0x04, 0x0a
        /*005a*/ 	.short	(.L_69 - .L_68)
	.align		4
.L_68:
        /*005c*/ 	.word	index@(.nv.constant0._Z15naive_transposePiS_i)
        /*0060*/ 	.short	0x0380
        /*0062*/ 	.short	0x0014


	//----- nvinfo : EIATTR_SW_WAR
	.align		4
.L_69:
        /*0064*/ 	.byte	0x04, 0x36
        /*0066*/ 	.short	(.L_71 - .L_70)
.L_70:
        /*0068*/ 	.word	0x00000008
.L_71:


//--------------------- .nv.callgraph             --------------------------
	.section	.nv.callgraph,"",@"SHT_CUDA_CALLGRAPH"
	.align	4
	.sectionentsize	8
	.align		4
        /*0000*/ 	.word	0x00000000
	.align		4
        /*0004*/ 	.word	0xffffffff
	.align		4
        /*0008*/ 	.word	0x00000000
	.align		4
        /*000c*/ 	.word	0xfffffffe
	.align		4
        /*0010*/ 	.word	0x00000000
	.align		4
        /*0014*/ 	.word	0xfffffffd
	.align		4
        /*0018*/ 	.word	0x00000000
	.align		4
        /*001c*/ 	.word	0xfffffffc


//--------------------- .text._Z11warm_up_gpuv    --------------------------
	.section	.text._Z11warm_up_gpuv,"ax",@progbits
	.align	128
        .global         _Z11warm_up_gpuv
        .type           _Z11warm_up_gpuv,@function
        .size           _Z11warm_up_gpuv,(.L_x_4 - _Z11warm_up_gpuv)
        .other          _Z11warm_up_gpuv,@"STO_CUDA_ENTRY STV_DEFAULT"
_Z11warm_up_gpuv:
.text._Z11warm_up_gpuv:
[----:B------:R-:W-:Y:S01]  /*0000*/  LDC R1, c[0x0][0x37c] ;  /* 0x0000df00ff017b82 */ /* 0x000fe20000000800 */
[----:B------:R-:W-:Y:S05]  /*0010*/  EXIT ;  /* 0x000000000000794d */ /* 0x000fea0003800000 */
.L_x_0:
[----:B------:R-:W-:-:S00]  /*0020*/  BRA `(.L_x_0) ;  /* 0xfffffffc00fc7947 */ /* 0x000fc0000383ffff */
[----:B------:R-:W-:-:S00]  /*0030*/  NOP ;  /* 0x0000000000007918 */ /* 0x000fc00000000000 */
        /* <DEDUP_REMOVED lines=12> */
.L_x_4:


//--------------------- .text._Z37transpose_coalesced_no_bank_conflictsPiS_i --------------------------
	.section	.text._Z37transpose_coalesced_no_bank_conflictsPiS_i,"ax",@progbits
	.align	128
        .global         _Z37transpose_coalesced_no_bank_conflictsPiS_i
        .type           _Z37transpose_coalesced_no_bank_conflictsPiS_i,@function
        .size           _Z37transpose_coalesced_no_bank_conflictsPiS_i,(.L_x_5 - _Z37transpose_coalesced_no_bank_conflictsPiS_i)
        .other          _Z37transpose_coalesced_no_bank_conflictsPiS_i,@"STO_CUDA_ENTRY STV_DEFAULT"
_Z37transpose_coalesced_no_bank_conflictsPiS_i:
.text._Z37transpose_coalesced_no_bank_conflictsPiS_i:
[----:B------:R-:W-:Y:S01]  /*0000*/  LDC R1, c[0x0][0x37c] ;  /* 0x0000df00ff017b82 */ /* 0x000fe20000000800 */
[----:B------:R-:W0:Y:S01]  /*0010*/  S2R R7, SR_CTAID.X ;  /* 0x0000000000077919 */ /* 0x000e220000002500 */
[----:B------:R-:W1:Y:S01]  /*0020*/  LDCU UR6, c[0x0][0x390] ;  /* 0x00007200ff0677ac */ /* 0x000e620008000800 */
[----:B------:R-:W0:Y:S01]  /*0030*/  S2R R6, SR_TID.X ;  /* 0x0000000000067919 */ /* 0x000e220000002100 */
[----:B------:R-:W2:Y:S01]  /*0040*/  LDCU.64 UR4, c[0x0][0x358] ;  /* 0x00006b00ff0477ac */ /* 0x000ea20008000a00 */
[----:B------:R-:W3:Y:S01]  /*0050*/  S2R R8, SR_TID.Y ;  /* 0x0000000000087919 */ /* 0x000ee20000002200 */
[----:B------:R-:W3:Y:S01]  /*0060*/  S2R R9, SR_CTAID.Y ;  /* 0x0000000000097919 */ /* 0x000ee20000002600 */
[----:B0-----:R-:W-:Y:S02]  /*0070*/  IMAD R0, R7, 0x10, R6 ;  /* 0x0000001007007824 */ /* 0x001fe400078e0206 */
[----:B---3--:R-:W-:-:S05]  /*0080*/  IMAD R5, R9, 0x10, R8 ;  /* 0x0000001009057824 */ /* 0x008fca00078e0208 */
[----:B------:R-:W-:-:S04]  /*0090*/  VIMNMX R2, PT, PT, R0, R5, !PT ;  /* 0x0000000500027248 */ /* 0x000fc80007fe0100 */
[----:B-1----:R-:W-:-:S13]  /*00a0*/  ISETP.GE.AND P0, PT, R2, UR6, PT ;  /* 0x0000000602007c0c */ /* 0x002fda000bf06270 */
[----:B------:R-:W0:Y:S01]  /*00b0*/  @!P0 LDC.64 R2, c[0x0][0x380] ;  /* 0x0000e000ff028b82 */ /* 0x000e220000000a00 */
[----:B------:R-:W-:-:S04]  /*00c0*/  @!P0 IMAD R5, R5, UR6, R0 ;  /* 0x0000000605058c24 */ /* 0x000fc8000f8e0200 */
[----:B0-----:R-:W-:-:S06]  /*00d0*/  @!P0 IMAD.WIDE R2, R5, 0x4, R2 ;  /* 0x0000000405028825 */ /* 0x001fcc00078e0202 */
[----:B--2---:R-:W2:Y:S01]  /*00e0*/  @!P0 LDG.E R2, desc[UR4][R2.64] ;  /* 0x0000000402028981 */ /* 0x004ea2000c1e1900 */
[----:B------:R-:W-:Y:S01]  /*00f0*/  @!P0 MOV R0, 0x400 ;  /* 0x0000040000008802 */ /* 0x000fe20000000f00 */
[----:B------:R-:W-:Y:S01]  /*0100*/  IMAD R4, R9, 0x10, R6 ;  /* 0x0000001009047824 */ /* 0x000fe200078e0206 */
[----:B------:R-:W-:Y:S01]  /*0110*/  LEA R7, R7, R8, 0x4 ;  /* 0x0000000807077211 */ /* 0x000fe200078e20ff */
[----:B------:R-:W0:Y:S02]  /*0120*/  @!P0 S2R R5, SR_CgaCtaId ;  /* 0x0000000000058919 */ /* 0x000e240000008800 */
[----:B0-----:R-:W-:Y:S02]  /*0130*/  @!P0 LEA R0, R5, R0, 0x18 ;  /* 0x0000000005008211 */ /* 0x001fe400078ec0ff */
[----:B------:R-:W-:-:S03]  /*0140*/  VIMNMX R5, PT, PT, R4, R7, !PT ;  /* 0x0000000704057248 */ /* 0x000fc60007fe0100 */
[----:B------:R-:W-:Y:S01]  /*0150*/  @!P0 IMAD R0, R8, 0x44, R0 ;  /* 0x0000004408008824 */ /* 0x000fe200078e0200 */
[----:B------:R-:W-:-:S04]  /*0160*/  ISETP.GE.AND P1, PT, R5, UR6, PT ;  /* 0x0000000605007c0c */ /* 0x000fc8000bf26270 */
[----:B------:R-:W-:-:S05]  /*0170*/  @!P0 LEA R5, R6, R0, 0x2 ;  /* 0x0000000006058211 */ /* 0x000fca00078e10ff */
[----:B--2---:R0:W-:Y:S01]  /*0180*/  @!P0 STS [R5], R2 ;  /* 0x0000000205008388 */ /* 0x0041e20000000800 */
[----:B------:R-:W-:Y:S06]  /*0190*/  BAR.SYNC.DEFER_BLOCKING 0x0 ;  /* 0x0000000000007b1d */ /* 0x000fec0000010000 */
[----:B------:R-:W-:Y:S05]  /*01a0*/  @P1 EXIT ;  /* 0x000000000000194d */ /* 0x000fea0003800000 */
[----:B------:R-:W1:Y:S01]  /*01b0*/  S2R R3, SR_CgaCtaId ;  /* 0x0000000000037919 */ /* 0x000e620000008800 */
[----:B------:R-:W-:Y:S01]  /*01c0*/  MOV R0, 0x400 ;  /* 0x0000040000007802 */ /* 0x000fe20000000f00 */
[----:B------:R-:W-:-:S03]  /*01d0*/  IMAD R7, R7, UR6, R4 ;  /* 0x0000000607077c24 */ /* 0x000fc6000f8e0204 */
[----:B-1----:R-:W-:-:S05]  /*01e0*/  LEA R3, R3, R0, 0x18 ;  /* 0x0000000003037211 */ /* 0x002fca00078ec0ff */
[----:B------:R-:W-:Y:S02]  /*01f0*/  IMAD R0, R6, 0x44, R3 ;  /* 0x0000004406007824 */ /* 0x000fe400078e0203 */
[----:B0-----:R-:W0:Y:S02]  /*0200*/  LDC.64 R2, c[0x0][0x388] ;  /* 0x0000e200ff027b82 */ /* 0x001e240000000a00 */
[----:B------:R-:W-:-:S05]  /*0210*/  IMAD R0, R8, 0x4, R0 ;  /* 0x0000000408007824 */ /* 0x000fca00078e0200 */
[----:B------:R-:W1:Y:S01]  /*0220*/  LDS R5, [R0] ;  /* 0x0000000000057984 */ /* 0x000e620000000800 */
[----:B0-----:R-:W-:-:S05]  /*0230*/  IMAD.WIDE R2, R7, 0x4, R2 ;  /* 0x0000000407027825 */ /* 0x001fca00078e0202 */
[----:B-1----:R-:W-:Y:S01]  /*0240*/  STG.E desc[UR4][R2.64], R5 ;  /* 0x0000000502007986 */ /* 0x002fe2000c101904 */
[----:B------:R-:W-:Y:S05]  /*0250*/  EXIT ;  /* 0x000000000000794d */ /* 0x000fea0003800000 */
.L_x_1:
        /* <DEDUP_REMOVED lines=10> */
.L_x_5:


//--------------------- .text._Z19transpose_coalescedPiS_i --------------------------
	.section	.text._Z19transpose_coalescedPiS_i,"ax",@progbits
	.align	128
        .global         _Z19transpose_coalescedPiS_i
        .type           _Z19transpose_coalescedPiS_i,@function
        .size           _Z19transpose_coalescedPiS_i,(.L_x_6 - _Z19transpose_coalescedPiS_i)
        .other          _Z19transpose_coalescedPiS_i,@"STO_CUDA_ENTRY STV_DEFAULT"
_Z19transpose_coalescedPiS_i:
.text._Z19transpose_coalescedPiS_i:
        /* <DEDUP_REMOVED lines=20> */
[----:B------:R-:W-:Y:S02]  /*0140*/  VIMNMX R5, PT, PT, R4, R7, !PT ;  /* 0x0000000704057248 */ /* 0x000fe40007fe0100 */
[----:B------:R-:W-:-:S02]  /*0150*/  @!P0 LEA R0, R8, R0, 0x6 ;  /* 0x0000000008008211 */ /* 0x000fc400078e30ff */
[----:B------:R-:W-:-:S03]  /*0160*/  ISETP.GE.AND P1, PT, R5, UR8, PT ;  /* 0x0000000805007c0c */ /* 0x000fc6000bf26270 */
[----:B------:R-:W-:-:S05]  /*0170*/  @!P0 IMAD R5, R6, 0x4, R0 ;  /* 0x0000000406058824 */ /* 0x000fca00078e0200 */
[----:B--2---:R0:W-:Y:S01]  /*0180*/  @!P0 STS [R5], R2 ;  /* 0x0000000205008388 */ /* 0x0041e20000000800 */
[----:B------:R-:W-:Y:S06]  /*0190*/  BAR.SYNC.DEFER_BLOCKING 0x0 ;  /* 0x0000000000007b1d */ /* 0x000fec0000010000 */
[----:B------:R-:W-:Y:S05]  /*01a0*/  @P1 EXIT ;  /* 0x000000000000194d */ /* 0x000fea0003800000 */
[----:B------:R-:W1:Y:S01]  /*01b0*/  S2UR UR5, SR_CgaCtaId ;  /* 0x00000000000579c3 */ /* 0x000e620000008800 */
[----:B------:R-:W-:Y:S01]  /*01c0*/  UMOV UR4, 0x400 ;  /* 0x0000040000047882 */ /* 0x000fe20000000000 */
[----:B------:R-:W-:-:S06]  /*01d0*/  IMAD R7, R7, UR8, R4 ;  /* 0x0000000807077c24 */ /* 0x000fcc000f8e0204 */
[----:B0-----:R-:W0:Y:S01]  /*01e0*/  LDC.64 R2, c[0x0][0x388] ;  /* 0x0000e200ff027b82 */ /* 0x001e220000000a00 */
[----:B-1----:R-:W-:-:S06]  /*01f0*/  ULEA UR4, UR5, UR4, 0x18 ;  /* 0x0000000405047291 */ /* 0x002fcc000f8ec0ff */
[----:B------:R-:W-:Y:S01]  /*0200*/  LEA R0, R6, UR4, 0x6 ;  /* 0x0000000406007c11 */ /* 0x000fe2000f8e30ff */
[----:B0-----:R-:W-:-:S03]  /*0210*/  IMAD.WIDE R2, R7, 0x4, R2 ;  /* 0x0000000407027825 */ /* 0x001fc600078e0202 */
[----:B------:R-:W-:-:S05]  /*0220*/  LEA R0, R8, R0, 0x2 ;  /* 0x0000000008007211 */ /* 0x000fca00078e10ff */
[----:B------:R-:W0:Y:S04]  /*0230*/  LDS R5, [R0] ;  /* 0x0000000000057984 */ /* 0x000e280000000800 */
[----:B0-----:R-:W-:Y:S01]  /*0240*/  STG.E desc[UR6][R2.64], R5 ;  /* 0x0000000502007986 */ /* 0x001fe2000c101906 */
[----:B------:R-:W-:Y:S05]  /*0250*/  EXIT ;  /* 0x000000000000794d */ /* 0x000fea0003800000 */
.L_x_2:
        /* <DEDUP_REMOVED lines=10> */
.L_x_6:


//--------------------- .text._Z15naive_transposePiS_i --------------------------
	.section	.text._Z15naive_transposePiS_i,"ax",@progbits
	.align	128
        .global         _Z15naive_transposePiS_i
        .type           _Z15naive_transposePiS_i,@function
        .size           _Z15naive_transposePiS_i,(.L_x_7 - _Z15naive_transposePiS_i)
        .other          _Z15naive_transposePiS_i,@"STO_CUDA_ENTRY STV_DEFAULT"
_Z15naive_transposePiS_i:
.text._Z15naive_transposePiS_i:
[----:B------:R-:W-:Y:S01]  /*0000*/  LDC R1, c[0x0][0x37c] ;  /* 0x0000df00ff017b82 */ /* 0x000fe20000000800 */
[----:B------:R-:W0:Y:S07]  /*0010*/  S2R R3, SR_TID.X ;  /* 0x0000000000037919 */ /* 0x000e2e0000002100 */
[----:B------:R-:W0:Y:S01]  /*0020*/  LDC R0, c[0x0][0x360] ;  /* 0x0000d800ff007b82 */ /* 0x000e220000000800 */
[----:B------:R-:W1:Y:S01]  /*0030*/  LDCU UR6, c[0x0][0x390] ;  /* 0x00007200ff0677ac */ /* 0x000e620008000800 */
[----:B------:R-:W2:Y:S06]  /*0040*/  S2R R2, SR_TID.Y ;  /* 0x0000000000027919 */ /* 0x000eac0000002200 */
[----:B------:R-:W0:Y:S08]  /*0050*/  S2UR UR4, SR_CTAID.X ;  /* 0x00000000000479c3 */ /* 0x000e300000002500 */
[----:B------:R-:W2:Y:S08]  /*0060*/  S2UR UR5, SR_CTAID.Y ;  /* 0x00000000000579c3 */ /* 0x000eb00000002600 */
[----:B------:R-:W2:Y:S01]  /*0070*/  LDC R7, c[0x0][0x364] ;  /* 0x0000d900ff077b82 */ /* 0x000ea20000000800 */
[----:B0-----:R-:W-:-:S02]  /*0080*/  IMAD R0, R0, UR4, R3 ;  /* 0x0000000400007c24 */ /* 0x001fc4000f8e0203 */
[----:B--2---:R-:W-:-:S05]  /*0090*/  IMAD R7, R7, UR5, R2 ;  /* 0x0000000507077c24 */ /* 0x004fca000f8e0202 */
[----:B------:R-:W-:-:S04]  /*00a0*/  VIMNMX R2, PT, PT, R0, R7, !PT ;  /* 0x0000000700027248 */ /* 0x000fc80007fe0100 */
[----:B-1----:R-:W-:-:S13]  /*00b0*/  ISETP.GE.AND P0, PT, R2, UR6, PT ;  /* 0x0000000602007c0c */ /* 0x002fda000bf06270 */
[----:B------:R-:W-:Y:S05]  /*00c0*/  @P0 EXIT ;  /* 0x000000000000094d */ /* 0x000fea0003800000 */
[----:B------:R-:W0:Y:S01]  /*00d0*/  LDC.64 R2, c[0x0][0x380] ;  /* 0x0000e000ff027b82 */ /* 0x000e220000000a00 */
[----:B------:R-:W1:Y:S01]  /*00e0*/  LDCU.64 UR4, c[0x0][0x358] ;  /* 0x00006b00ff0477ac */ /* 0x000e620008000a00 */
[----:B------:R-:W-:-:S04]  /*00f0*/  IMAD R5, R7, UR6, R0 ;  /* 0x0000000607057c24 */ /* 0x000fc8000f8e0200 */
[----:B0-----:R-:W-:Y:S02]  /*0100*/  IMAD.WIDE R2, R5, 0x4, R2 ;  /* 0x0000000405027825 */ /* 0x001fe400078e0202 */
[----:B------:R-:W0:Y:S04]  /*0110*/  LDC.64 R4, c[0x0][0x388] ;  /* 0x0000e200ff047b82 */ /* 0x000e280000000a00 */
[----:B-1----:R-:W2:Y:S01]  /*0120*/  LDG.E R3, desc[UR4][R2.64] ;  /* 0x0000000402037981 */ /* 0x002ea2000c1e1900 */
[----:B------:R-:W-:-:S04]  /*0130*/  IMAD R7, R0, UR6, R7 ;  /* 0x0000000600077c24 */ /* 0x000fc8000f8e0207 */
[----:B0-----:R-:W-:-:S05]  /*0140*/  IMAD.WIDE R4, R7, 0x4, R4 ;  /* 0x0000000407047825 */ /* 0x001fca00078e0204 */
[----:B--2---:R-:W-:Y:S01]  /*0150*/  STG.E desc[UR4][R4.64], R3 ;  /* 0x0000000304007986 */ /* 0x004fe2000c101904 */
[----:B------:R-:W-:Y:S05]  /*0160*/  EXIT ;  /* 0x000000000000794d */ /* 0x000fea0003800000 */
.L_x_3:
        /* <DEDUP_REMOVED lines=9> */
.L_x_7:


//--------------------- .nv.shared.reserved.0     --------------------------
	.section	.nv.shared.reserved.0,"aw",@nobits
	.weak		__nv_reservedSMEM_offset_0_alias
	.size		__nv_reservedSMEM_offset_0_alias, 0, 64
	.other		__nv_reservedSMEM_offset_0_alias,@"STO_CUDA_RESERVED_SHARED STV_DEFAULT"
__nv_reservedSMEM_offset_0_alias:
	.zero		0
	.zero		64


//--------------------- .nv.shared._Z37transpose_coalesced_no_bank_conflictsPiS_i --------------------------
	.section	.nv.shared._Z37transpose_coalesced_no_bank_conflictsPiS_i,"aw",@nobits
	.sectionflags	@""
	.align	4
.nv.shared._Z37transpose_coalesced_no_bank_conflictsPiS_i:
	.zero		2112


//--------------------- .nv.shared._Z19transpose_coalescedPiS_i --------------------------
	.section	.nv.shared._Z19transpose_coalescedPiS_i,"aw",@nobits
	.sectionflags	@""
	.align	4
.nv.shared._Z19transpose_coalescedPiS_i:
	.zero		2048


//--------------------- .nv.constant0._Z11warm_up_gpuv --------------------------
	.section	.nv.constant0._Z11warm_up_gpuv,"a",@progbits
	.sectionflags	@""
	.align	4
.nv.constant0._Z11warm_up_gpuv:
	.zero		896


//--------------------- .nv.constant0._Z37transpose_coalesced_no_bank_conflictsPiS_i --------------------------
	.section	.nv.constant0._Z37transpose_coalesced_no_bank_conflictsPiS_i,"a",@progbits
	.sectionflags	@""
	.align	4
.nv.constant0._Z37transpose_coalesced_no_bank_conflictsPiS_i:
	.zero		916


//--------------------- .nv.constant0._Z19transpose_coalescedPiS_i --------------------------
	.section	.nv.constant0._Z19transpose_coalescedPiS_i,"a",@progbits
	.sectionflags	@""
	.align	4
.nv.constant0._Z19transpose_coalescedPiS_i:
	.zero		916


//--------------------- .nv.constant0._Z15naive_transposePiS_i --------------------------
	.section	.nv.constant0._Z15naive_transposePiS_i,"a",@progbits
	.sectionflags	@""
	.align	4
.nv.constant0._Z15naive_transposePiS_i:
	.zero		916


//--------------------- SYMBOLS --------------------------

	.type		.nv.reservedSmem.offset0,@object
	.size		.nv.reservedSmem.offset0,0x4
	.type		.nv.reservedSmem.cap,@object
	.size		.nv.reservedSmem.cap,0x4
